	.headerflags	@"EF_CUDA_TEXMODE_UNIFIED EF_CUDA_64BIT_ADDRESS EF_CUDA_ACCELERATORS EF_CUDA_SM90 EF_CUDA_VIRTUAL_SM(EF_CUDA_SM90)"
	.elftype	@"ET_EXEC"


//--------------------- .nv.info                  --------------------------
	.section	.nv.info,"",@"SHT_CUDA_INFO"
	.align	4


	//----- nvinfo : EIATTR_REGCOUNT
	.align		4
        /*0000*/ 	.byte	0x04, 0x2f
        /*0002*/ 	.short	(.L_1 - .L_0)
	.align		4
.L_0:
        /*0004*/ 	.word	index@(triton_poi_fused__to_copy_add_arange_mul_8)
        /*0008*/ 	.word	0x00000008


	//----- nvinfo : EIATTR_MIN_STACK_SIZE
	.align		4
.L_1:
        /*000c*/ 	.byte	0x04, 0x12
        /*000e*/ 	.short	(.L_3 - .L_2)
	.align		4
.L_2:
        /*0010*/ 	.word	index@(triton_poi_fused__to_copy_add_arange_mul_8)
        /*0014*/ 	.word	0x00000000


	//----- nvinfo : EIATTR_FRAME_SIZE
	.align		4
.L_3:
        /*0018*/ 	.byte	0x04, 0x11
        /*001a*/ 	.short	(.L_5 - .L_4)
	.align		4
.L_4:
        /*001c*/ 	.word	index@(triton_poi_fused__to_copy_add_arange_mul_8)
        /*0020*/ 	.word	0x00000000


	//----- nvinfo : EIATTR_MIN_STACK_SIZE
	.align		4
.L_5:
        /*0024*/ 	.byte	0x04, 0x12
        /*0026*/ 	.short	(.L_7 - .L_6)
	.align		4
.L_6:
        /*0028*/ 	.word	index@(triton_poi_fused__to_copy_add_arange_mul_8)
        /*002c*/ 	.word	0x00000000
.L_7:


//--------------------- .nv.info.triton_poi_fused__to_copy_add_arange_mul_8 --------------------------
	.section	.nv.info.triton_poi_fused__to_copy_add_arange_mul_8,"",@"SHT_CUDA_INFO"
	.sectionflags	@""
	.align	4


	//----- nvinfo : EIATTR_CUDA_API_VERSION
	.align		4
        /*0000*/ 	.byte	0x04, 0x37
        /*0002*/ 	.short	(.L_9 - .L_8)
.L_8:
        /*0004*/ 	.word	0x0000007c


	//----- nvinfo : EIATTR_KPARAM_INFO
	.align		4
.L_9:
        /*0008*/ 	.byte	0x04, 0x17
        /*000a*/ 	.short	(.L_11 - .L_10)
.L_10:
        /*000c*/ 	.word	0x00000000
        /*0010*/ 	.short	0x0001
        /*0012*/ 	.short	0x0008
        /*0014*/ 	.byte	0x00, 0xf0, 0x11, 0x00


	//----- nvinfo : EIATTR_KPARAM_INFO
	.align		4
.L_11:
        /*0018*/ 	.byte	0x04, 0x17
        /*001a*/ 	.short	(.L_13 - .L_12)
.L_12:
        /*001c*/ 	.word	0x00000000
        /*0020*/ 	.short	0x0000
        /*0022*/ 	.short	0x0000
        /*0024*/ 	.byte	0x00, 0xf4, 0x21, 0x00


	//----- nvinfo : EIATTR_SPARSE_MMA_MASK
	.align		4
.L_13:
        /*0028*/ 	.byte	0x03, 0x50
        /*002a*/ 	.short	0x0000


	//----- nvinfo : EIATTR_MAXREG_COUNT
	.align		4
        /*002c*/ 	.byte	0x03, 0x1b
        /*002e*/ 	.short	0x00ff


	//----- nvinfo : EIATTR_EXIT_INSTR_OFFSETS
	.align		4
        /*0030*/ 	.byte	0x04, 0x1c
        /*0032*/ 	.short	(.L_15 - .L_14)


	//   ....[0]....
.L_14:
        /*0034*/ 	.word	0x000000c0


	//   ....[1]....
        /*0038*/ 	.word	0x000000f0


	//----- nvinfo : EIATTR_REQNTID
	.align		4
.L_15:
        /*003c*/ 	.byte	0x04, 0x10
        /*003e*/ 	.short	(.L_17 - .L_16)
.L_16:
        /*0040*/ 	.word	0x00000080
        /*0044*/ 	.word	0x00000001
        /*0048*/ 	.word	0x00000001


	//----- nvinfo : EIATTR_CBANK_PARAM_SIZE
	.align		4
.L_17:
        /*004c*/ 	.byte	0x03, 0x19
        /*004e*/ 	.short	0x000c


	//----- nvinfo : EIATTR_PARAM_CBANK
	.align		4
        /*0050*/ 	.byte	0x04, 0x0a
        /*0052*/ 	.short	(.L_19 - .L_18)
	.align		4
.L_18:
        /*0054*/ 	.word	index@(.nv.constant0.triton_poi_fused__to_copy_add_arange_mul_8)
        /*0058*/ 	.short	0x0210
        /*005a*/ 	.short	0x000c


	//----- nvinfo : EIATTR_SW_WAR
	.align		4
.L_19:
        /*005c*/ 	.byte	0x04, 0x36
        /*005e*/ 	.short	(.L_21 - .L_20)
.L_20:
        /*0060*/ 	.word	0x00000008
.L_21:


//--------------------- .nv.callgraph             --------------------------
	.section	.nv.callgraph,"",@"SHT_CUDA_CALLGRAPH"
	.align	4
	.sectionentsize	8
	.align		4
        /*0000*/ 	.word	0x00000000
	.align		4
        /*0004*/ 	.word	0xffffffff
	.align		4
        /*0008*/ 	.word	0x00000000
	.align		4
        /*000c*/ 	.word	0xfffffffe
	.align		4
        /*0010*/ 	.word	0x00000000
	.align		4
        /*0014*/ 	.word	0xfffffffd
	.align		4
        /*0018*/ 	.word	0x00000000
	.align		4
        /*001c*/ 	.word	0xfffffffc


//--------------------- .text.triton_poi_fused__to_copy_add_arange_mul_8 --------------------------
	.section	.text.triton_poi_fused__to_copy_add_arange_mul_8,"ax",@progbits
	.align	128
        .global         triton_poi_fused__to_copy_add_arange_mul_8
        .type           triton_poi_fused__to_copy_add_arange_mul_8,@function
        .size           triton_poi_fused__to_copy_add_arange_mul_8,(.L_x_1 - triton_poi_fused__to_copy_add_arange_mul_8)
        .other          triton_poi_fused__to_copy_add_arange_mul_8,@"STO_CUDA_ENTRY STV_DEFAULT"
triton_poi_fused__to_copy_add_arange_mul_8:
.text.triton_poi_fused__to_copy_add_arange_mul_8:
[----:B------:R-:W0:Y:S02]  /*0000*/  LDC R1, c[0x0][0x28] ;  /* 0x00000a00ff017b82 */ /* 0x000e240000000800 */
[----:B------:R-:W1:Y:S01]  /*0010*/  S2R R0, SR_TID.X ;  /* 0x0000000000007919 */ /* 0x000e620000002100 */
[----:B------:R-:W2:Y:S01]  /*0020*/  LDC.64 R2, c[0x0][0x210] ;  /* 0x00008400ff027b82 */ /* 0x000ea20000000a00 */
[----:B------:R-:W3:Y:S01]  /*0030*/  S2R R5, SR_CTAID.X ;  /* 0x0000000000057919 */ /* 0x000ee20000002500 */
[----:B-1----:R-:W-:-:S05]  /*0040*/  LOP3.LUT R0, R0, 0x7f, RZ, 0xc0, !PT ;  /* 0x0000007f00007812 */ /* 0x002fca00078ec0ff */
[----:B---3--:R-:W-:-:S04]  /*0050*/  IMAD R5, R5, 0x80, R0 ;  /* 0x0000008005057824 */ /* 0x008fc800078e0200 */
[C---:B--2---:R-:W-:Y:S01]  /*0060*/  IMAD.WIDE R2, R5.reuse, 0x8, R2 ;  /* 0x0000000805027825 */ /* 0x044fe200078e0202 */
[----:B------:R-:W-:Y:S02]  /*0070*/  I2FP.F32.S32 R0, R5 ;  /* 0x0000000500007245 */ /* 0x000fe40000201400 */
[----:B------:R-:W-:-:S03]  /*0080*/  ISETP.GE.AND P0, PT, R5, 0x100, PT ;  /* 0x000001000500780c */ /* 0x000fc60003f06270 */
[----:B------:R-:W-:-:S04]  /*0090*/  FMUL R0, R0, 0.5 ;  /* 0x3f00000000007820 */ /* 0x000fc80000400000 */
[----:B------:R-:W1:Y:S02]  /*00a0*/  F2I.TRUNC.NTZ R4, R0 ;  /* 0x0000000000047305 */ /* 0x000e64000020f100 */
[----:B-1----:R-:W-:-:S04]  /*00b0*/  SHF.R.S32.HI R5, RZ, 0x1f, R4 ;  /* 0x0000001fff057819 */ /* 0x002fc80000011404 */
[----:B------:R-:W-:Y:S05]  /*00c0*/  @P0 EXIT ;  /* 0x000000000000094d */ /* 0x000fea0003800000 */
[----:B------:R-:W-:Y:S02]  /*00d0*/  ULDC.64 UR4, c[0x0][0x208] ;  /* 0x0000820000047ab9 */ /* 0x000fe40000000a00 */
[----:B------:R-:W-:Y:S01]  /*00e0*/  STG.E.64 desc[UR4][R2.64], R4 ;  /* 0x0000000402007986 */ /* 0x000fe2000c101b04 */
[----:B------:R-:W-:Y:S05]  /*00f0*/  EXIT ;  /* 0x000000000000794d */ /* 0x000fea0003800000 */
.L_x_0:
[----:B------:R-:W-:-:S00]  /*0100*/  BRA `(.L_x_0) ;  /* 0xfffffffc00fc7947 */ /* 0x000fc0000383ffff */
[----:B------:R-:W-:-:S00]  /*0110*/  NOP ;  /* 0x0000000000007918 */ /* 0x000fc00000000000 */
        /* <DEDUP_REMOVED lines=14> */
.L_x_1:


//--------------------- .nv.constant0.triton_poi_fused__to_copy_add_arange_mul_8 --------------------------
	.section	.nv.constant0.triton_poi_fused__to_copy_add_arange_mul_8,"a",@progbits
	.sectionflags	@""
	.align	4
.nv.constant0.triton_poi_fused__to_copy_add_arange_mul_8:
	.zero		540
